//
// Generated by NVIDIA NVVM Compiler
//
// Compiler Build ID: CL-36424714
// Cuda compilation tools, release 13.0, V13.0.88
// Based on NVVM 20.0.0
//

.version 9.0
.target sm_100
.address_size 64

	// .globl	softmax_kernel

.visible .entry softmax_kernel(
	.param .u64 .ptr .align 1 softmax_kernel_param_0,
	.param .u64 .ptr .align 1 softmax_kernel_param_1
)
.maxntid 12
{
	.reg .pred 	%p<5>;
	.reg .b32 	%r<13>;
	.reg .b32 	%f<77>;
	.reg .b64 	%rd<8>;

	ld.param.u64 	%rd1, [softmax_kernel_param_0];
	ld.param.u64 	%rd2, [softmax_kernel_param_1];
	cvta.to.global.u64 	%rd3, %rd1;
	mov.u32 	%r1, %tid.x;
	mul.lo.s32 	%r2, %r1, 5;
	mul.wide.u32 	%rd4, %r2, 4;
	add.s64 	%rd5, %rd3, %rd4;
	ld.global.nc.f32 	%f1, [%rd5];
	ld.global.nc.f32 	%f2, [%rd5+4];
	setp.gt.f32 	%p1, %f2, %f1;
	selp.f32 	%f3, %f2, %f1, %p1;
	ld.global.nc.f32 	%f4, [%rd5+8];
	setp.gt.f32 	%p2, %f4, %f3;
	selp.f32 	%f5, %f4, %f3, %p2;
	ld.global.nc.f32 	%f6, [%rd5+12];
	setp.gt.f32 	%p3, %f6, %f5;
	selp.f32 	%f7, %f6, %f5, %p3;
	ld.global.nc.f32 	%f8, [%rd5+16];
	setp.gt.f32 	%p4, %f8, %f7;
	selp.f32 	%f9, %f8, %f7, %p4;
	cvta.to.global.u64 	%rd6, %rd2;
	sub.f32 	%f10, %f1, %f9;
	fma.rn.f32 	%f11, %f10, 0f3BBB989D, 0f3F000000;
	cvt.sat.f32.f32 	%f12, %f11;
	mov.f32 	%f13, 0f4B400001;
	mov.f32 	%f14, 0f437C0000;
	fma.rm.f32 	%f15, %f12, %f14, %f13;
	add.f32 	%f16, %f15, 0fCB40007F;
	neg.f32 	%f17, %f16;
	fma.rn.f32 	%f18, %f10, 0f3FB8AA3B, %f17;
	fma.rn.f32 	%f19, %f10, 0f32A57060, %f18;
	mov.b32 	%r3, %f15;
	shl.b32 	%r4, %r3, 23;
	mov.b32 	%f20, %r4;
	ex2.approx.ftz.f32 	%f21, %f19;
	mul.f32 	%f22, %f21, %f20;
	add.s64 	%rd7, %rd6, %rd4;
	add.f32 	%f23, %f22, 0f00000000;
	sub.f32 	%f24, %f2, %f9;
	fma.rn.f32 	%f25, %f24, 0f3BBB989D, 0f3F000000;
	cvt.sat.f32.f32 	%f26, %f25;
	fma.rm.f32 	%f27, %f26, %f14, %f13;
	add.f32 	%f28, %f27, 0fCB40007F;
	neg.f32 	%f29, %f28;
	fma.rn.f32 	%f30, %f24, 0f3FB8AA3B, %f29;
	fma.rn.f32 	%f31, %f24, 0f32A57060, %f30;
	mov.b32 	%r5, %f27;
	shl.b32 	%r6, %r5, 23;
	mov.b32 	%f32, %r6;
	ex2.approx.ftz.f32 	%f33, %f31;
	mul.f32 	%f34, %f33, %f32;
	add.f32 	%f35, %f23, %f34;
	sub.f32 	%f36, %f4, %f9;
	fma.rn.f32 	%f37, %f36, 0f3BBB989D, 0f3F000000;
	cvt.sat.f32.f32 	%f38, %f37;
	fma.rm.f32 	%f39, %f38, %f14, %f13;
	add.f32 	%f40, %f39, 0fCB40007F;
	neg.f32 	%f41, %f40;
	fma.rn.f32 	%f42, %f36, 0f3FB8AA3B, %f41;
	fma.rn.f32 	%f43, %f36, 0f32A57060, %f42;
	mov.b32 	%r7, %f39;
	shl.b32 	%r8, %r7, 23;
	mov.b32 	%f44, %r8;
	ex2.approx.ftz.f32 	%f45, %f43;
	mul.f32 	%f46, %f45, %f44;
	add.f32 	%f47, %f35, %f46;
	sub.f32 	%f48, %f6, %f9;
	fma.rn.f32 	%f49, %f48, 0f3BBB989D, 0f3F000000;
	cvt.sat.f32.f32 	%f50, %f49;
	fma.rm.f32 	%f51, %f50, %f14, %f13;
	add.f32 	%f52, %f51, 0fCB40007F;
	neg.f32 	%f53, %f52;
	fma.rn.f32 	%f54, %f48, 0f3FB8AA3B, %f53;
	fma.rn.f32 	%f55, %f48, 0f32A57060, %f54;
	mov.b32 	%r9, %f51;
	shl.b32 	%r10, %r9, 23;
	mov.b32 	%f56, %r10;
	ex2.approx.ftz.f32 	%f57, %f55;
	mul.f32 	%f58, %f57, %f56;
	add.f32 	%f59, %f47, %f58;
	sub.f32 	%f60, %f8, %f9;
	fma.rn.f32 	%f61, %f60, 0f3BBB989D, 0f3F000000;
	cvt.sat.f32.f32 	%f62, %f61;
	fma.rm.f32 	%f63, %f62, %f14, %f13;
	add.f32 	%f64, %f63, 0fCB40007F;
	neg.f32 	%f65, %f64;
	fma.rn.f32 	%f66, %f60, 0f3FB8AA3B, %f65;
	fma.rn.f32 	%f67, %f60, 0f32A57060, %f66;
	mov.b32 	%r11, %f63;
	shl.b32 	%r12, %r11, 23;
	mov.b32 	%f68, %r12;
	ex2.approx.ftz.f32 	%f69, %f67;
	mul.f32 	%f70, %f69, %f68;
	add.f32 	%f71, %f59, %f70;
	div.rn.f32 	%f72, %f22, %f71;
	st.global.f32 	[%rd7], %f72;
	div.rn.f32 	%f73, %f34, %f71;
	st.global.f32 	[%rd7+4], %f73;
	div.rn.f32 	%f74, %f46, %f71;
	st.global.f32 	[%rd7+8], %f74;
	div.rn.f32 	%f75, %f58, %f71;
	st.global.f32 	[%rd7+12], %f75;
	div.rn.f32 	%f76, %f70, %f71;
	st.global.f32 	[%rd7+16], %f76;
	ret;

}


// ===== COMPILED SASS (sm_100) =====

	.target	sm_100

	.elftype	@"ET_EXEC"


//--------------------- .note.nv.tkinfo           --------------------------
	.section	.note.nv.tkinfo,"",@"SHT_NOTE"
	.sectionflags	@"SHF_NOTE_NV_TKINFO"
	.tkinfo
        /*0018*/ 	.word	0x00000002
        /*0030*/ 	.string	""
        /*0030*/ 	.string	"ptxas"
        /*0030*/ 	.string	"Cuda compilation tools, release 13.0, V13.0.88"
        /*0030*/ 	.string	"Build cuda_13.0.r13.0/compiler.36424714_0"
        /*0030*/ 	.string	"-arch sm_100 -m 64 "



//--------------------- .note.nv.cuinfo           --------------------------
	.section	.note.nv.cuinfo,"",@"SHT_NOTE"
	.sectionflags	@"SHF_NOTE_NV_CUINFO"
        /*0018*/ 	.short	0x0002
        /*001a*/ 	.short	0x0064
        /*001c*/ 	.short	0x0082
	.zero		2


//--------------------- .nv.info                  --------------------------
	.section	.nv.info,"",@"SHT_CUDA_INFO"
	.align	4


	//----- nvinfo : EIATTR_REGCOUNT
	.align		4
        /*0000*/ 	.byte	0x04, 0x2f
        /*0002*/ 	.short	(.L_1 - .L_0)
	.align		4
.L_0:
        /*0004*/ 	.word	index@(softmax_kernel)
        /*0008*/ 	.word	0x00000016


	//----- nvinfo : EIATTR_FRAME_SIZE
	.align		4
.L_1:
        /*000c*/ 	.byte	0x04, 0x11
        /*000e*/ 	.short	(.L_3 - .L_2)
	.align		4
.L_2:
        /*0010*/ 	.word	index@($__internal_0_$__cuda_sm3x_div_rn_noftz_f32_slowpath)
        /*0014*/ 	.word	0x00000000


	//----- nvinfo : EIATTR_FRAME_SIZE
	.align		4
.L_3:
        /*0018*/ 	.byte	0x04, 0x11
        /*001a*/ 	.short	(.L_5 - .L_4)
	.align		4
.L_4:
        /*001c*/ 	.word	index@(softmax_kernel)
        /*0020*/ 	.word	0x00000000


	//----- nvinfo : EIATTR_MIN_STACK_SIZE
	.align		4
.L_5:
        /*0024*/ 	.byte	0x04, 0x12
        /*0026*/ 	.short	(.L_7 - .L_6)
	.align		4
.L_6:
        /*0028*/ 	.word	index@(softmax_kernel)
        /*002c*/ 	.word	0x00000000
.L_7:


//--------------------- .nv.compat                --------------------------
	.section	.nv.compat,"",@"SHT_CUDA_COMPAT_INFO"
	.align	4
        /*0000*/ 	.byte	0x02, 0x09, 0x00, 0x00, 0x02, 0x02, 0x01, 0x00, 0x02, 0x05, 0x05, 0x00, 0x03, 0x07, 0x01, 0x01
        /*0010*/ 	.byte	0x02, 0x03, 0x00, 0x00, 0x02, 0x06, 0x01, 0x00, 0x04, 0x0b, 0x08, 0x00, 0x01, 0x00, 0x00, 0x00
        /*0020*/ 	.byte	0x00, 0x00, 0x00, 0x00


//--------------------- .nv.info.softmax_kernel   --------------------------
	.section	.nv.info.softmax_kernel,"",@"SHT_CUDA_INFO"
	.sectionflags	@""
	.align	4


	//----- nvinfo : EIATTR_CUDA_API_VERSION
	.align		4
        /*0000*/ 	.byte	0x04, 0x37
        /*0002*/ 	.short	(.L_9 - .L_8)
.L_8:
        /*0004*/ 	.word	0x00000082


	//----- nvinfo : EIATTR_KPARAM_INFO
	.align		4
.L_9:
        /*0008*/ 	.byte	0x04, 0x17
        /*000a*/ 	.short	(.L_11 - .L_10)
.L_10:
        /*000c*/ 	.word	0x00000000
        /*0010*/ 	.short	0x0001
        /*0012*/ 	.short	0x0008
        /*0014*/ 	.byte	0x00, 0xf5, 0x21, 0x00


	//----- nvinfo : EIATTR_KPARAM_INFO
	.align		4
.L_11:
        /*0018*/ 	.byte	0x04, 0x17
        /*001a*/ 	.short	(.L_13 - .L_12)
.L_12:
        /*001c*/ 	.word	0x00000000
        /*0020*/ 	.short	0x0000
        /*0022*/ 	.short	0x0000
        /*0024*/ 	.byte	0x00, 0xf5, 0x21, 0x00


	//----- nvinfo : EIATTR_SPARSE_MMA_MASK
	.align		4
.L_13:
        /*0028*/ 	.byte	0x03, 0x50
        /*002a*/ 	.short	0x0000


	//----- nvinfo : EIATTR_MAXREG_COUNT
	.align		4
        /*002c*/ 	.byte	0x03, 0x1b
        /*002e*/ 	.short	0x00ff


	//----- nvinfo : EIATTR_MERCURY_ISA_VERSION
	.align		4
        /*0030*/ 	.byte	0x03, 0x5f
        /*0032*/ 	.short	0x0101


	//----- nvinfo : EIATTR_VRC_CTA_INIT_COUNT
	.align		4
        /*0034*/ 	.byte	0x02, 0x4a
	.zero		1
	.zero		1


	//----- nvinfo : EIATTR_EXIT_INSTR_OFFSETS
	.align		4
        /*0038*/ 	.byte	0x04, 0x1c
        /*003a*/ 	.short	(.L_15 - .L_14)


	//   ....[0]....
.L_14:
        /*003c*/ 	.word	0x00000960


	//----- nvinfo : EIATTR_MAX_THREADS
	.align		4
.L_15:
        /*0040*/ 	.byte	0x04, 0x05
        /*0042*/ 	.short	(.L_17 - .L_16)
.L_16:
        /*0044*/ 	.word	0x0000000c
        /*0048*/ 	.word	0x00000001
        /*004c*/ 	.word	0x00000001


	//----- nvinfo : EIATTR_CRS_STACK_SIZE
	.align		4
.L_17:
        /*0050*/ 	.byte	0x04, 0x1e
        /*0052*/ 	.short	(.L_19 - .L_18)
.L_18:
        /*0054*/ 	.word	0x00000000


	//----- nvinfo : EIATTR_CBANK_PARAM_SIZE
	.align		4
.L_19:
        /*0058*/ 	.byte	0x03, 0x19
        /*005a*/ 	.short	0x0010


	//----- nvinfo : EIATTR_PARAM_CBANK
	.align		4
        /*005c*/ 	.byte	0x04, 0x0a
        /*005e*/ 	.short	(.L_21 - .L_20)
	.align		4
.L_20:
        /*0060*/ 	.word	index@(.nv.constant0.softmax_kernel)
        /*0064*/ 	.short	0x0380
        /*0066*/ 	.short	0x0010


	//----- nvinfo : EIATTR_SW_WAR
	.align		4
.L_21:
        /*0068*/ 	.byte	0x04, 0x36
        /*006a*/ 	.short	(.L_23 - .L_22)
.L_22:
        /*006c*/ 	.word	0x00000008
.L_23:


//--------------------- .nv.callgraph             --------------------------
	.section	.nv.callgraph,"",@"SHT_CUDA_CALLGRAPH"
	.align	4
	.sectionentsize	8
	.align		4
        /*0000*/ 	.word	0x00000000
	.align		4
        /*0004*/ 	.word	0xffffffff
	.align		4
        /*0008*/ 	.word	0x00000000
	.align		4
        /*000c*/ 	.word	0xfffffffe
	.align		4
        /*0010*/ 	.word	0x00000000
	.align		4
        /*0014*/ 	.word	0xfffffffd
	.align		4
        /*0018*/ 	.word	0x00000000
	.align		4
        /*001c*/ 	.word	0xfffffffc


//--------------------- .text.softmax_kernel      --------------------------
	.section	.text.softmax_kernel,"ax",@progbits
	.align	128
        .global         softmax_kernel
        .type           softmax_kernel,@function
        .size           softmax_kernel,(.L_x_22 - softmax_kernel)
        .other          softmax_kernel,@"STO_CUDA_ENTRY STV_DEFAULT"
softmax_kernel:
.text.softmax_kernel:
[----:B------:R-:W-:Y:S01]  /*0000*/  LDC R1, c[0x0][0x37c] ;  /* 0x0000df00ff017b82 */ /* 0x000fe20000000800 */
[----:B------:R-:W0:Y:S07]  /*0010*/  S2R R6, SR_TID.X ;  /* 0x0000000000067919 */ /* 0x000e2e0000002100 */
[----:B------:R-:W1:Y:S01]  /*0020*/  LDC.64 R2, c[0x0][0x380] ;  /* 0x0000e000ff027b82 */ /* 0x000e620000000a00 */
[----:B------:R-:W2:Y:S01]  /*0030*/  LDCU.64 UR4, c[0x0][0x358] ;  /* 0x00006b00ff0477ac */ /* 0x000ea20008000a00 */
[----:B0-----:R-:W-:-:S04]  /*0040*/  IMAD R6, R6, 0x5, RZ ;  /* 0x0000000506067824 */ /* 0x001fc800078e02ff */
[----:B-1----:R-:W-:-:S05]  /*0050*/  IMAD.WIDE.U32 R2, R6, 0x4, R2 ;  /* 0x0000000406027825 */ /* 0x002fca00078e0002 */
[----:B--2---:R-:W2:Y:S04]  /*0060*/  LDG.E.CONSTANT R0, desc[UR4][R2.64] ;  /* 0x0000000402007981 */ /* 0x004ea8000c1e9900 */
[----:B------:R-:W2:Y:S04]  /*0070*/  LDG.E.CONSTANT R5, desc[UR4][R2.64+0x4] ;  /* 0x0000040402057981 */ /* 0x000ea8000c1e9900 */
[----:B------:R-:W3:Y:S04]  /*0080*/  LDG.E.CONSTANT R7, desc[UR4][R2.64+0x8] ;  /* 0x0000080402077981 */ /* 0x000ee8000c1e9900 */
[----:B------:R-:W4:Y:S04]  /*0090*/  LDG.E.CONSTANT R9, desc[UR4][R2.64+0xc] ;  /* 0x00000c0402097981 */ /* 0x000f28000c1e9900 */
[----:B------:R-:W5:Y:S01]  /*00a0*/  LDG.E.CONSTANT R11, desc[UR4][R2.64+0x10] ;  /* 0x00001004020b7981 */ /* 0x000f62000c1e9900 */
[----:B------:R-:W-:Y:S01]  /*00b0*/  HFMA2 R16, -RZ, RZ, 0.96630859375, -0.0022525787353515625 ;  /* 0x3bbb989dff107431 */ /* 0x000fe200000001ff */
[----:B------:R-:W-:Y:S01]  /*00c0*/  MOV R17, 0x437c0000 ;  /* 0x437c000000117802 */ /* 0x000fe20000000f00 */
[----:B------:R-:W-:Y:S01]  /*00d0*/  BSSY.RECONVERGENT B0, `(.L_x_0) ;  /* 0x0000049000007945 */ /* 0x000fe20003800200 */
[----:B--2---:R-:W-:-:S04]  /*00e0*/  FSETP.GT.AND P0, PT, R5, R0, PT ;  /* 0x000000000500720b */ /* 0x004fc80003f04000 */
[----:B------:R-:W-:-:S04]  /*00f0*/  FSEL R4, R5, R0, P0 ;  /* 0x0000000005047208 */ /* 0x000fc80000000000 */
[----:B---3--:R-:W-:-:S04]  /*0100*/  FSETP.GT.AND P0, PT, R7, R4, PT ;  /* 0x000000040700720b */ /* 0x008fc80003f04000 */
[----:B------:R-:W-:-:S04]  /*0110*/  FSEL R4, R7, R4, P0 ;  /* 0x0000000407047208 */ /* 0x000fc80000000000 */
[----:B----4-:R-:W-:-:S04]  /*0120*/  FSETP.GT.AND P0, PT, R9, R4, PT ;  /* 0x000000040900720b */ /* 0x010fc80003f04000 */
[----:B------:R-:W-:-:S04]  /*0130*/  FSEL R4, R9, R4, P0 ;  /* 0x0000000409047208 */ /* 0x000fc80000000000 */
[----:B-----5:R-:W-:-:S04]  /*0140*/  FSETP.GT.AND P0, PT, R11, R4, PT ;  /* 0x000000040b00720b */ /* 0x020fc80003f04000 */
[----:B------:R-:W-:-:S05]  /*0150*/  FSEL R4, R11, R4, P0 ;  /* 0x000000040b047208 */ /* 0x000fca0000000000 */
[--C-:B------:R-:W-:Y:S01]  /*0160*/  FADD R0, R0, -R4.reuse ;  /* 0x8000000400007221 */ /* 0x100fe20000000000 */
[--C-:B------:R-:W-:Y:S01]  /*0170*/  FADD R5, R5, -R4.reuse ;  /* 0x8000000405057221 */ /* 0x100fe20000000000 */
[--C-:B------:R-:W-:Y:S01]  /*0180*/  FADD R12, R7, -R4.reuse ;  /* 0x80000004070c7221 */ /* 0x100fe20000000000 */
[--C-:B------:R-:W-:Y:S01]  /*0190*/  FADD R13, R9, -R4.reuse ;  /* 0x80000004090d7221 */ /* 0x100fe20000000000 */
[-C--:B------:R-:W-:Y:S01]  /*01a0*/  FFMA.SAT R2, R0, R16.reuse, 0.5 ;  /* 0x3f00000000027423 */ /* 0x080fe20000002010 */
[-C--:B------:R-:W-:Y:S01]  /*01b0*/  FFMA.SAT R8, R5, R16.reuse, 0.5 ;  /* 0x3f00000005087423 */ /* 0x080fe20000002010 */
[-C--:B------:R-:W-:Y:S01]  /*01c0*/  FFMA.SAT R7, R12, R16.reuse, 0.5 ;  /* 0x3f0000000c077423 */ /* 0x080fe20000002010 */
[-C--:B------:R-:W-:Y:S01]  /*01d0*/  FFMA.SAT R14, R13, R16.reuse, 0.5 ;  /* 0x3f0000000d0e7423 */ /* 0x080fe20000002010 */
[-C--:B------:R-:W-:Y:S01]  /*01e0*/  FFMA.RM R2, R2, R17.reuse, 12582913 ;  /* 0x4b40000102027423 */ /* 0x080fe20000004011 */
[-C--:B------:R-:W-:Y:S01]  /*01f0*/  FFMA.RM R8, R8, R17.reuse, 12582913 ;  /* 0x4b40000108087423 */ /* 0x080fe20000004011 */
[-C--:B------:R-:W-:Y:S01]  /*0200*/  FFMA.RM R9, R7, R17.reuse, 12582913 ;  /* 0x4b40000107097423 */ /* 0x080fe20000004011 */
[----:B------:R-:W-:Y:S01]  /*0210*/  FADD R15, R11, -R4 ;  /* 0x800000040b0f7221 */ /* 0x000fe20000000000 */
[----:B------:R-:W-:Y:S01]  /*0220*/  FADD R3, R2, -12583039 ;  /* 0xcb40007f02037421 */ /* 0x000fe20000000000 */
[----:B------:R-:W-:Y:S01]  /*0230*/  FADD R10, R8, -12583039 ;  /* 0xcb40007f080a7421 */ /* 0x000fe20000000000 */
[----:B------:R-:W-:Y:S01]  /*0240*/  FADD R7, R9, -12583039 ;  /* 0xcb40007f09077421 */ /* 0x000fe20000000000 */
[-C--:B------:R-:W-:Y:S01]  /*0250*/  FFMA.RM R14, R14, R17.reuse, 12582913 ;  /* 0x4b4000010e0e7423 */ /* 0x080fe20000004011 */
[----:B------:R-:W-:Y:S01]  /*0260*/  FFMA R3, R0, 1.4426950216293334961, -R3 ;  /* 0x3fb8aa3b00037823 */ /* 0x000fe20000000803 */
[----:B------:R-:W-:Y:S01]  /*0270*/  FFMA R10, R5, 1.4426950216293334961, -R10 ;  /* 0x3fb8aa3b050a7823 */ /* 0x000fe2000000080a */
[----:B------:R-:W-:Y:S01]  /*0280*/  FFMA.SAT R11, R15, R16, 0.5 ;  /* 0x3f0000000f0b7423 */ /* 0x000fe20000002010 */
[----:B------:R-:W-:Y:S01]  /*0290*/  FADD R4, R14, -12583039 ;  /* 0xcb40007f0e047421 */ /* 0x000fe20000000000 */
[----:B------:R-:W-:Y:S01]  /*02a0*/  FFMA R3, R0, 1.925963033500011079e-08, R3 ;  /* 0x32a5706000037823 */ /* 0x000fe20000000003 */
[----:B------:R-:W-:Y:S01]  /*02b0*/  FFMA R10, R5, 1.925963033500011079e-08, R10 ;  /* 0x32a57060050a7823 */ /* 0x000fe2000000000a */
[C---:B------:R-:W-:Y:S01]  /*02c0*/  FFMA R5, R12.reuse, 1.4426950216293334961, -R7 ;  /* 0x3fb8aa3b0c057823 */ /* 0x040fe20000000807 */
[----:B------:R-:W-:Y:S01]  /*02d0*/  FFMA.RM R16, R11, R17, 12582913 ;  /* 0x4b4000010b107423 */ /* 0x000fe20000004011 */
[----:B------:R-:W0:Y:S01]  /*02e0*/  MUFU.EX2 R0, R3 ;  /* 0x0000000300007308 */ /* 0x000e220000000800 */
[C---:B------:R-:W-:Y:S01]  /*02f0*/  FFMA R4, R13.reuse, 1.4426950216293334961, -R4 ;  /* 0x3fb8aa3b0d047823 */ /* 0x040fe20000000804 */
[----:B------:R-:W-:Y:S01]  /*0300*/  FFMA R12, R12, 1.925963033500011079e-08, R5 ;  /* 0x32a570600c0c7823 */ /* 0x000fe20000000005 */
[----:B------:R-:W-:Y:S01]  /*0310*/  FADD R18, R16, -12583039 ;  /* 0xcb40007f10127421 */ /* 0x000fe20000000000 */
[----:B------:R-:W-:Y:S01]  /*0320*/  SHF.L.U32 R5, R2, 0x17, RZ ;  /* 0x0000001702057819 */ /* 0x000fe200000006ff */
[----:B------:R-:W-:Y:S01]  /*0330*/  FFMA R4, R13, 1.925963033500011079e-08, R4 ;  /* 0x32a570600d047823 */ /* 0x000fe20000000004 */
[----:B------:R-:W-:Y:S01]  /*0340*/  SHF.L.U32 R8, R8, 0x17, RZ ;  /* 0x0000001708087819 */ /* 0x000fe200000006ff */
[----:B------:R-:W-:Y:S01]  /*0350*/  FFMA R18, R15, 1.4426950216293334961, -R18 ;  /* 0x3fb8aa3b0f127823 */ /* 0x000fe20000000812 */
[----:B------:R-:W1:Y:S01]  /*0360*/  MUFU.EX2 R7, R10 ;  /* 0x0000000a00077308 */ /* 0x000e620000000800 */
[----:B------:R-:W-:Y:S01]  /*0370*/  IMAD.SHL.U32 R2, R9, 0x800000, RZ ;  /* 0x0080000009027824 */ /* 0x000fe200078e00ff */
[----:B------:R-:W-:Y:S01]  /*0380*/  SHF.L.U32 R14, R14, 0x17, RZ ;  /* 0x000000170e0e7819 */ /* 0x000fe200000006ff */
[----:B------:R-:W-:-:S05]  /*0390*/  FFMA R18, R15, 1.925963033500011079e-08, R18 ;  /* 0x32a570600f127823 */ /* 0x000fca0000000012 */
[----:B------:R-:W2:Y:S01]  /*03a0*/  MUFU.EX2 R11, R12 ;  /* 0x0000000c000b7308 */ /* 0x000ea20000000800 */
[----:B0-----:R-:W-:-:S04]  /*03b0*/  FMUL R5, R5, R0 ;  /* 0x0000000005057220 */ /* 0x001fc80000400000 */
[----:B------:R-:W-:-:S03]  /*03c0*/  FADD R3, RZ, R5 ;  /* 0x00000005ff037221 */ /* 0x000fc60000000000 */
[----:B------:R0:W3:Y:S01]  /*03d0*/  MUFU.EX2 R13, R4 ;  /* 0x00000004000d7308 */ /* 0x0000e20000000800 */
[----:B-1----:R-:W-:-:S04]  /*03e0*/  FMUL R0, R8, R7 ;  /* 0x0000000708007220 */ /* 0x002fc80000400000 */
[----:B------:R-:W-:-:S03]  /*03f0*/  FADD R7, R3, R0 ;  /* 0x0000000003077221 */ /* 0x000fc60000000000 */
[----:B------:R-:W1:Y:S01]  /*0400*/  MUFU.EX2 R15, R18 ;  /* 0x00000012000f7308 */ /* 0x000e620000000800 */
[----:B--2---:R-:W-:Y:S01]  /*0410*/  FMUL R2, R2, R11 ;  /* 0x0000000b02027220 */ /* 0x004fe20000400000 */
[----:B0-----:R-:W-:-:S03]  /*0420*/  SHF.L.U32 R4, R16, 0x17, RZ ;  /* 0x0000001710047819 */ /* 0x001fc600000006ff */
[----:B------:R-:W-:Y:S01]  /*0430*/  FADD R8, R7, R2 ;  /* 0x0000000207087221 */ /* 0x000fe20000000000 */
[----:B---3--:R-:W-:-:S04]  /*0440*/  FMUL R3, R14, R13 ;  /* 0x0000000d0e037220 */ /* 0x008fc80000400000 */
[----:B------:R-:W-:Y:S02]  /*0450*/  FADD R7, R8, R3 ;  /* 0x0000000308077221 */ /* 0x000fe40000000000 */
[----:B------:R-:W0:Y:S01]  /*0460*/  LDC.64 R8, c[0x0][0x388] ;  /* 0x0000e200ff087b82 */ /* 0x000e220000000a00 */
[----:B-1----:R-:W-:-:S04]  /*0470*/  FMUL R4, R4, R15 ;  /* 0x0000000f04047220 */ /* 0x002fc80000400000 */
[----:B------:R-:W-:-:S04]  /*0480*/  FADD R7, R7, R4 ;  /* 0x0000000407077221 */ /* 0x000fc80000000000 */
[----:B------:R-:W1:Y:S08]  /*0490*/  MUFU.RCP R10, R7 ;  /* 0x00000007000a7308 */ /* 0x000e700000001000 */
[----:B------:R-:W2:Y:S01]  /*04a0*/  FCHK P0, R5, R7 ;  /* 0x0000000705007302 */ /* 0x000ea20000000000 */
[----:B0-----:R-:W-:-:S04]  /*04b0*/  IMAD.WIDE.U32 R8, R6, 0x4, R8 ;  /* 0x0000000406087825 */ /* 0x001fc800078e0008 */
[----:B-1----:R-:W-:-:S04]  /*04c0*/  FFMA R11, -R7, R10, 1 ;  /* 0x3f800000070b7423 */ /* 0x002fc8000000010a */
[----:B------:R-:W-:-:S04]  /*04d0*/  FFMA R10, R10, R11, R10 ;  /* 0x0000000b0a0a7223 */ /* 0x000fc8000000000a */
[----:B------:R-:W-:-:S04]  /*04e0*/  FFMA R11, R5, R10, RZ ;  /* 0x0000000a050b7223 */ /* 0x000fc800000000ff */
[----:B------:R-:W-:-:S04]  /*04f0*/  FFMA R12, -R7, R11, R5 ;  /* 0x0000000b070c7223 */ /* 0x000fc80000000105 */
[----:B------:R-:W-:Y:S01]  /*0500*/  FFMA R11, R10, R12, R11 ;  /* 0x0000000c0a0b7223 */ /* 0x000fe2000000000b */
[----:B--2---:R-:W-:Y:S06]  /*0510*/  @!P0 BRA `(.L_x_1) ;  /* 0x0000000000108947 */ /* 0x004fec0003800000 */
[----:B------:R-:W-:Y:S02]  /*0520*/  MOV R6, R7 ;  /* 0x0000000700067202 */ /* 0x000fe40000000f00 */
[----:B------:R-:W-:-:S07]  /*0530*/  MOV R15, 0x550 ;  /* 0x00000550000f7802 */ /* 0x000fce0000000f00 */
[----:B------:R-:W-:Y:S05]  /*0540*/  CALL.REL.NOINC `($__internal_0_$__cuda_sm3x_div_rn_noftz_f32_slowpath) ;  /* 0x0000000400087944 */ /* 0x000fea0003c00000 */
[----:B------:R-:W-:-:S07]  /*0550*/  IMAD.MOV.U32 R11, RZ, RZ, R5 ;  /* 0x000000ffff0b7224 */ /* 0x000fce00078e0005 */
.L_x_1:
[----:B------:R-:W-:Y:S05]  /*0560*/  BSYNC.RECONVERGENT B0 ;  /* 0x0000000000007941 */ /* 0x000fea0003800200 */
.L_x_0:
[----:B------:R-:W0:Y:S01]  /*0570*/  MUFU.RCP R6, R7 ;  /* 0x0000000700067308 */ /* 0x000e220000001000 */
[----:B------:R1:W-:Y:S01]  /*0580*/  STG.E desc[UR4][R8.64], R11 ;  /* 0x0000000b08007986 */ /* 0x0003e2000c101904 */
[----:B------:R-:W-:Y:S06]  /*0590*/  BSSY.RECONVERGENT B0, `(.L_x_2) ;  /* 0x000000c000007945 */ /* 0x000fec0003800200 */
[----:B------:R-:W2:Y:S01]  /*05a0*/  FCHK P0, R0, R7 ;  /* 0x0000000700007302 */ /* 0x000ea20000000000 */
[----:B0-----:R-:W-:-:S04]  /*05b0*/  FFMA R5, -R7, R6, 1 ;  /* 0x3f80000007057423 */ /* 0x001fc80000000106 */
[----:B------:R-:W-:-:S04]  /*05c0*/  FFMA R10, R6, R5, R6 ;  /* 0x00000005060a7223 */ /* 0x000fc80000000006 */
[----:B------:R-:W-:-:S04]  /*05d0*/  FFMA R5, R0, R10, RZ ;  /* 0x0000000a00057223 */ /* 0x000fc800000000ff */
[----:B------:R-:W-:-:S04]  /*05e0*/  FFMA R6, -R7, R5, R0 ;  /* 0x0000000507067223 */ /* 0x000fc80000000100 */
[----:B------:R-:W-:Y:S01]  /*05f0*/  FFMA R5, R10, R6, R5 ;  /* 0x000000060a057223 */ /* 0x000fe20000000005 */
[----:B-12---:R-:W-:Y:S06]  /*0600*/  @!P0 BRA `(.L_x_3) ;  /* 0x0000000000108947 */ /* 0x006fec0003800000 */
[----:B------:R-:W-:Y:S02]  /*0610*/  MOV R5, R0 ;  /* 0x0000000000057202 */ /* 0x000fe40000000f00 */
[----:B------:R-:W-:Y:S02]  /*0620*/  MOV R6, R7 ;  /* 0x0000000700067202 */ /* 0x000fe40000000f00 */
[----:B------:R-:W-:-:S07]  /*0630*/  MOV R15, 0x650 ;  /* 0x00000650000f7802 */ /* 0x000fce0000000f00 */
[----:B------:R-:W-:Y:S05]  /*0640*/  CALL.REL.NOINC `($__internal_0_$__cuda_sm3x_div_rn_noftz_f32_slowpath) ;  /* 0x0000000000c87944 */ /* 0x000fea0003c00000 */
.L_x_3:
[----:B------:R-:W-:Y:S05]  /*0650*/  BSYNC.RECONVERGENT B0 ;  /* 0x0000000000007941 */ /* 0x000fea0003800200 */
.L_x_2:
        /* <DEDUP_REMOVED lines=10> */
[----:B------:R-:W-:Y:S01]  /*0700*/  MOV R5, R2 ;  /* 0x0000000200057202 */ /* 0x000fe20000000f00 */
[----:B------:R-:W-:Y:S01]  /*0710*/  IMAD.MOV.U32 R6, RZ, RZ, R7 ;  /* 0x000000ffff067224 */ /* 0x000fe200078e0007 */
[----:B------:R-:W-:-:S07]  /*0720*/  MOV R15, 0x740 ;  /* 0x00000740000f7802 */ /* 0x000fce0000000f00 */
[----:B------:R-:W-:Y:S05]  /*0730*/  CALL.REL.NOINC `($__internal_0_$__cuda_sm3x_div_rn_noftz_f32_slowpath) ;  /* 0x00000000008c7944 */ /* 0x000fea0003c00000 */
[----:B------:R-:W-:-:S07]  /*0740*/  MOV R11, R5 ;  /* 0x00000005000b7202 */ /* 0x000fce0000000f00 */
.L_x_5:
[----:B------:R-:W-:Y:S05]  /*0750*/  BSYNC.RECONVERGENT B0 ;  /* 0x0000000000007941 */ /* 0x000fea0003800200 */
.L_x_4:
        /* <DEDUP_REMOVED lines=14> */
.L_x_7:
[----:B------:R-:W-:Y:S05]  /*0840*/  BSYNC.RECONVERGENT B0 ;  /* 0x0000000000007941 */ /* 0x000fea0003800200 */
.L_x_6:
        /* <DEDUP_REMOVED lines=15> */
.L_x_9:
[----:B------:R-:W-:Y:S05]  /*0940*/  BSYNC.RECONVERGENT B0 ;  /* 0x0000000000007941 */ /* 0x000fea0003800200 */
.L_x_8:
[----:B------:R-:W-:Y:S01]  /*0950*/  STG.E desc[UR4][R8.64+0x10], R3 ;  /* 0x0000100308007986 */ /* 0x000fe2000c101904 */
[----:B------:R-:W-:Y:S05]  /*0960*/  EXIT ;  /* 0x000000000000794d */ /* 0x000fea0003800000 */
        .weak           $__internal_0_$__cuda_sm3x_div_rn_noftz_f32_slowpath
        .type           $__internal_0_$__cuda_sm3x_div_rn_noftz_f32_slowpath,@function
        .size           $__internal_0_$__cuda_sm3x_div_rn_noftz_f32_slowpath,(.L_x_22 - $__internal_0_$__cuda_sm3x_div_rn_noftz_f32_slowpath)
$__internal_0_$__cuda_sm3x_div_rn_noftz_f32_slowpath:
[----:B------:R-:W-:Y:S01]  /*0970*/  SHF.R.U32.HI R11, RZ, 0x17, R6 ;  /* 0x00000017ff0b7819 */ /* 0x000fe20000011606 */
[----:B------:R-:W-:Y:S01]  /*0980*/  BSSY.RECONVERGENT B1, `(.L_x_10) ;  /* 0x0000062000017945 */ /* 0x000fe20003800200 */
[----:B------:R-:W-:Y:S02]  /*0990*/  SHF.R.U32.HI R10, RZ, 0x17, R5 ;  /* 0x00000017ff0a7819 */ /* 0x000fe40000011605 */
[----:B------:R-:W-:Y:S02]  /*09a0*/  LOP3.LUT R17, R11, 0xff, RZ, 0xc0, !PT ;  /* 0x000000ff0b117812 */ /* 0x000fe400078ec0ff */
[----:B------:R-:W-:Y:S02]  /*09b0*/  LOP3.LUT R13, R10, 0xff, RZ, 0xc0, !PT ;  /* 0x000000ff0a0d7812 */ /* 0x000fe400078ec0ff */
[----:B------:R-:W-:Y:S02]  /*09c0*/  IADD3 R12, PT, PT, R17, -0x1, RZ ;  /* 0xffffffff110c7810 */ /* 0x000fe40007ffe0ff */
[----:B------:R-:W-:-:S02]  /*09d0*/  IADD3 R11, PT, PT, R13, -0x1, RZ ;  /* 0xffffffff0d0b7810 */ /* 0x000fc40007ffe0ff */
[----:B------:R-:W-:-:S04]  /*09e0*/  ISETP.GT.U32.AND P0, PT, R12, 0xfd, PT ;  /* 0x000000fd0c00780c */ /* 0x000fc80003f04070 */
[----:B------:R-:W-:-:S13]  /*09f0*/  ISETP.GT.U32.OR P0, PT, R11, 0xfd, P0 ;  /* 0x000000fd0b00780c */ /* 0x000fda0000704470 */
[----:B------:R-:W-:Y:S01]  /*0a00*/  @!P0 MOV R10, RZ ;  /* 0x000000ff000a8202 */ /* 0x000fe20000000f00 */
[----:B------:R-:W-:Y:S06]  /*0a10*/  @!P0 BRA `(.L_x_11) ;  /* 0x00000000005c8947 */ /* 0x000fec0003800000 */
[----:B------:R-:W-:Y:S02]  /*0a20*/  FSETP.GTU.FTZ.AND P0, PT, |R5|, +INF , PT ;  /* 0x7f8000000500780b */ /* 0x000fe40003f1c200 */
[----:B------:R-:W-:-:S04]  /*0a30*/  FSETP.GTU.FTZ.AND P1, PT, |R6|, +INF , PT ;  /* 0x7f8000000600780b */ /* 0x000fc80003f3c200 */
[----:B------:R-:W-:-:S13]  /*0a40*/  PLOP3.LUT P0, PT, P0, P1, PT, 0xf8, 0x8f ;  /* 0x00000000008f781c */ /* 0x000fda0000703f70 */
[----:B------:R-:W-:Y:S05]  /*0a50*/  @P0 BRA `(.L_x_12) ;  /* 0x00000004004c0947 */ /* 0x000fea0003800000 */
[----:B------:R-:W-:-:S13]  /*0a60*/  LOP3.LUT P0, RZ, R6, 0x7fffffff, R5, 0xc8, !PT ;  /* 0x7fffffff06ff7812 */ /* 0x000fda000780c805 */
[----:B------:R-:W-:Y:S05]  /*0a70*/  @!P0 BRA `(.L_x_13) ;  /* 0x00000004003c8947 */ /* 0x000fea0003800000 */
[C---:B------:R-:W-:Y:S02]  /*0a80*/  FSETP.NEU.FTZ.AND P2, PT, |R5|.reuse, +INF , PT ;  /* 0x7f8000000500780b */ /* 0x040fe40003f5d200 */
[----:B------:R-:W-:Y:S02]  /*0a90*/  FSETP.NEU.FTZ.AND P1, PT, |R6|, +INF , PT ;  /* 0x7f8000000600780b */ /* 0x000fe40003f3d200 */
[----:B------:R-:W-:-:S11]  /*0aa0*/  FSETP.NEU.FTZ.AND P0, PT, |R5|, +INF , PT ;  /* 0x7f8000000500780b */ /* 0x000fd60003f1d200 */
[----:B------:R-:W-:Y:S05]  /*0ab0*/  @!P1 BRA !P2, `(.L_x_13) ;  /* 0x00000004002c9947 */ /* 0x000fea0005000000 */
[----:B------:R-:W-:-:S04]  /*0ac0*/  LOP3.LUT P2, RZ, R5, 0x7fffffff, RZ, 0xc0, !PT ;  /* 0x7fffffff05ff7812 */ /* 0x000fc8000784c0ff */
[----:B------:R-:W-:-:S13]  /*0ad0*/  PLOP3.LUT P1, PT, P1, P2, PT, 0x2f, 0xf2 ;  /* 0x0000000000f2781c */ /* 0x000fda0000f24577 */
[----:B------:R-:W-:Y:S05]  /*0ae0*/  @P1 BRA `(.L_x_14) ;  /* 0x0000000400181947 */ /* 0x000fea0003800000 */
[----:B------:R-:W-:-:S04]  /*0af0*/  LOP3.LUT P1, RZ, R6, 0x7fffffff, RZ, 0xc0, !PT ;  /* 0x7fffffff06ff7812 */ /* 0x000fc8000782c0ff */
[----:B------:R-:W-:-:S13]  /*0b00*/  PLOP3.LUT P0, PT, P0, P1, PT, 0x2f, 0xf2 ;  /* 0x0000000000f2781c */ /* 0x000fda0000702577 */
[----:B------:R-:W-:Y:S05]  /*0b10*/  @P0 BRA `(.L_x_15) ;  /* 0x0000000400000947 */ /* 0x000fea0003800000 */
[----:B------:R-:W-:Y:S02]  /*0b20*/  ISETP.GE.AND P0, PT, R11, RZ, PT ;  /* 0x000000ff0b00720c */ /* 0x000fe40003f06270 */
[----:B------:R-:W-:-:S11]  /*0b30*/  ISETP.GE.AND P1, PT, R12, RZ, PT ;  /* 0x000000ff0c00720c */ /* 0x000fd60003f26270 */
[----:B------:R-:W-:Y:S01]  /*0b40*/  @P0 IMAD.MOV.U32 R10, RZ, RZ, RZ ;  /* 0x000000ffff0a0224 */ /* 0x000fe200078e00ff */
[----:B------:R-:W-:Y:S01]  /*0b50*/  @!P0 MOV R10, 0xffffffc0 ;  /* 0xffffffc0000a8802 */ /* 0x000fe20000000f00 */
[----:B------:R-:W-:Y:S01]  /*0b60*/  @!P0 FFMA R5, R5, 1.84467440737095516160e+19, RZ ;  /* 0x5f80000005058823 */ /* 0x000fe200000000ff */
[----:B------:R-:W-:Y:S02]  /*0b70*/  @!P1 FFMA R6, R6, 1.84467440737095516160e+19, RZ ;  /* 0x5f80000006069823 */ /* 0x000fe400000000ff */
[----:B------:R-:W-:-:S07]  /*0b80*/  @!P1 IADD3 R10, PT, PT, R10, 0x40, RZ ;  /* 0x000000400a0a9810 */ /* 0x000fce0007ffe0ff */
.L_x_11:
[----:B------:R-:W-:Y:S01]  /*0b90*/  LEA R11, R17, 0xc0800000, 0x17 ;  /* 0xc0800000110b7811 */ /* 0x000fe200078eb8ff */
[----:B------:R-:W-:Y:S03]  /*0ba0*/  BSSY.RECONVERGENT B2, `(.L_x_16) ;  /* 0x0000036000027945 */ /* 0x000fe60003800200 */
[----:B------:R-:W-:Y:S02]  /*0bb0*/  IADD3 R11, PT, PT, -R11, R6, RZ ;  /* 0x000000060b0b7210 */ /* 0x000fe40007ffe1ff */
[----:B------:R-:W-:Y:S02]  /*0bc0*/  IADD3 R6, PT, PT, R13, -0x7f, RZ ;  /* 0xffffff810d067810 */ /* 0x000fe40007ffe0ff */
[----:B------:R0:W1:Y:S01]  /*0bd0*/  MUFU.RCP R12, R11 ;  /* 0x0000000b000c7308 */ /* 0x0000620000001000 */
[----:B------:R-:W-:Y:S02]  /*0be0*/  FADD.FTZ R14, -R11, -RZ ;  /* 0x800000ff0b0e7221 */ /* 0x000fe40000010100 */
[C---:B------:R-:W-:Y:S01]  /*0bf0*/  IMAD R5, R6.reuse, -0x800000, R5 ;  /* 0xff80000006057824 */ /* 0x040fe200078e0205 */
[----:B0-----:R-:W-:-:S05]  /*0c00*/  IADD3 R11, PT, PT, R6, 0x7f, -R17 ;  /* 0x0000007f060b7810 */ /* 0x001fca0007ffe811 */
[----:B------:R-:W-:Y:S02]  /*0c10*/  IMAD.IADD R11, R11, 0x1, R10 ;  /* 0x000000010b0b7824 */ /* 0x000fe400078e020a */
[----:B-1----:R-:W-:-:S04]  /*0c20*/  FFMA R13, R12, R14, 1 ;  /* 0x3f8000000c0d7423 */ /* 0x002fc8000000000e */
[----:B------:R-:W-:-:S04]  /*0c30*/  FFMA R19, R12, R13, R12 ;  /* 0x0000000d0c137223 */ /* 0x000fc8000000000c */
[----:B------:R-:W-:-:S04]  /*0c40*/  FFMA R12, R5, R19, RZ ;  /* 0x00000013050c7223 */ /* 0x000fc800000000ff */
[----:B------:R-:W-:-:S04]  /*0c50*/  FFMA R13, R14, R12, R5 ;  /* 0x0000000c0e0d7223 */ /* 0x000fc80000000005 */
[----:B------:R-:W-:-:S04]  /*0c60*/  FFMA R16, R19, R13, R12 ;  /* 0x0000000d13107223 */ /* 0x000fc8000000000c */
[----:B------:R-:W-:-:S04]  /*0c70*/  FFMA R13, R14, R16, R5 ;  /* 0x000000100e0d7223 */ /* 0x000fc80000000005 */
[----:B------:R-:W-:-:S05]  /*0c80*/  FFMA R12, R19, R13, R16 ;  /* 0x0000000d130c7223 */ /* 0x000fca0000000010 */
[----:B------:R-:W-:-:S04]  /*0c90*/  SHF.R.U32.HI R5, RZ, 0x17, R12 ;  /* 0x00000017ff057819 */ /* 0x000fc8000001160c */
[----:B------:R-:W-:-:S04]  /*0ca0*/  LOP3.LUT R5, R5, 0xff, RZ, 0xc0, !PT ;  /* 0x000000ff05057812 */ /* 0x000fc800078ec0ff */
[----:B------:R-:W-:-:S04]  /*0cb0*/  IADD3 R14, PT, PT, R5, R11, RZ ;  /* 0x0000000b050e7210 */ /* 0x000fc80007ffe0ff */
[----:B------:R-:W-:-:S04]  /*0cc0*/  IADD3 R5, PT, PT, R14, -0x1, RZ ;  /* 0xffffffff0e057810 */ /* 0x000fc80007ffe0ff */
[----:B------:R-:W-:-:S13]  /*0cd0*/  ISETP.GE.U32.AND P0, PT, R5, 0xfe, PT ;  /* 0x000000fe0500780c */ /* 0x000fda0003f06070 */
[----:B------:R-:W-:Y:S05]  /*0ce0*/  @!P0 BRA `(.L_x_17) ;  /* 0x0000000000808947 */ /* 0x000fea0003800000 */
[----:B------:R-:W-:-:S13]  /*0cf0*/  ISETP.GT.AND P0, PT, R14, 0xfe, PT ;  /* 0x000000fe0e00780c */ /* 0x000fda0003f04270 */
[----:B------:R-:W-:Y:S05]  /*0d00*/  @P0 BRA `(.L_x_18) ;  /* 0x00000000006c0947 */ /* 0x000fea0003800000 */
[----:B------:R-:W-:-:S13]  /*0d10*/  ISETP.GE.AND P0, PT, R14, 0x1, PT ;  /* 0x000000010e00780c */ /* 0x000fda0003f06270 */
[----:B------:R-:W-:Y:S05]  /*0d20*/  @P0 BRA `(.L_x_19) ;  /* 0x0000000000740947 */ /* 0x000fea0003800000 */
[----:B------:R-:W-:Y:S02]  /*0d30*/  ISETP.GE.AND P0, PT, R14, -0x18, PT ;  /* 0xffffffe80e00780c */ /* 0x000fe40003f06270 */
[----:B------:R-:W-:-:S11]  /*0d40*/  LOP3.LUT R12, R12, 0x80000000, RZ, 0xc0, !PT ;  /* 0x800000000c0c7812 */ /* 0x000fd600078ec0ff */
[----:B------:R-:W-:Y:S05]  /*0d50*/  @!P0 BRA `(.L_x_19) ;  /* 0x0000000000688947 */ /* 0x000fea0003800000 */
[CCC-:B------:R-:W-:Y:S01]  /*0d60*/  FFMA.RZ R5, R19.reuse, R13.reuse, R16.reuse ;  /* 0x0000000d13057223 */ /* 0x1c0fe2000000c010 */
[C---:B------:R-:W-:Y:S01]  /*0d70*/  IADD3 R11, PT, PT, R14.reuse, 0x20, RZ ;  /* 0x000000200e0b7810 */ /* 0x040fe20007ffe0ff */
[-CC-:B------:R-:W-:Y:S01]  /*0d80*/  FFMA.RM R6, R19, R13.reuse, R16.reuse ;  /* 0x0000000d13067223 */ /* 0x180fe20000004010 */
[C---:B------:R-:W-:Y:S02]  /*0d90*/  ISETP.NE.AND P2, PT, R14.reuse, RZ, PT ;  /* 0x000000ff0e00720c */ /* 0x040fe40003f45270 */
[----:B------:R-:W-:Y:S01]  /*0da0*/  LOP3.LUT R10, R5, 0x7fffff, RZ, 0xc0, !PT ;  /* 0x007fffff050a7812 */ /* 0x000fe200078ec0ff */
[----:B------:R-:W-:Y:S01]  /*0db0*/  FFMA.RP R5, R19, R13, R16 ;  /* 0x0000000d13057223 */ /* 0x000fe20000008010 */
[----:B------:R-:W-:Y:S02]  /*0dc0*/  ISETP.NE.AND P1, PT, R14, RZ, PT ;  /* 0x000000ff0e00720c */ /* 0x000fe40003f25270 */
[----:B------:R-:W-:Y:S02]  /*0dd0*/  LOP3.LUT R10, R10, 0x800000, RZ, 0xfc, !PT ;  /* 0x008000000a0a7812 */ /* 0x000fe400078efcff */
[----:B------:R-:W-:-:S02]  /*0de0*/  IADD3 R13, PT, PT, -R14, RZ, RZ ;  /* 0x000000ff0e0d7210 */ /* 0x000fc40007ffe1ff */
[----:B------:R-:W-:Y:S02]  /*0df0*/  SHF.L.U32 R11, R10, R11, RZ ;  /* 0x0000000b0a0b7219 */ /* 0x000fe400000006ff */
[----:B------:R-:W-:Y:S02]  /*0e00*/  FSETP.NEU.FTZ.AND P0, PT, R5, R6, PT ;  /* 0x000000060500720b */ /* 0x000fe40003f1d000 */
[----:B------:R-:W-:Y:S02]  /*0e10*/  SEL R5, R13, RZ, P2 ;  /* 0x000000ff0d057207 */ /* 0x000fe40001000000 */
[----:B------:R-:W-:Y:S02]  /*0e20*/  ISETP.NE.AND P1, PT, R11, RZ, P1 ;  /* 0x000000ff0b00720c */ /* 0x000fe40000f25270 */
[----:B------:R-:W-:Y:S02]  /*0e30*/  SHF.R.U32.HI R5, RZ, R5, R10 ;  /* 0x00000005ff057219 */ /* 0x000fe4000001160a */
[----:B------:R-:W-:-:S02]  /*0e40*/  PLOP3.LUT P0, PT, P0, P1, PT, 0xf8, 0x8f ;  /* 0x00000000008f781c */ /* 0x000fc40000703f70 */
[----:B------:R-:W-:Y:S02]  /*0e50*/  SHF.R.U32.HI R11, RZ, 0x1, R5 ;  /* 0x00000001ff0b7819 */ /* 0x000fe40000011605 */
[----:B------:R-:W-:-:S04]  /*0e60*/  SEL R6, RZ, 0x1, !P0 ;  /* 0x00000001ff067807 */ /* 0x000fc80004000000 */
[----:B------:R-:W-:-:S04]  /*0e70*/  LOP3.LUT R6, R6, 0x1, R11, 0xf8, !PT ;  /* 0x0000000106067812 */ /* 0x000fc800078ef80b */
[----:B------:R-:W-:-:S05]  /*0e80*/  LOP3.LUT R6, R6, R5, RZ, 0xc0, !PT ;  /* 0x0000000506067212 */ /* 0x000fca00078ec0ff */
[----:B------:R-:W-:-:S05]  /*0e90*/  IMAD.IADD R11, R11, 0x1, R6 ;  /* 0x000000010b0b7824 */ /* 0x000fca00078e0206 */
[----:B------:R-:W-:Y:S01]  /*0ea0*/  LOP3.LUT R12, R11, R12, RZ, 0xfc, !PT ;  /* 0x0000000c0b0c7212 */ /* 0x000fe200078efcff */
[----:B------:R-:W-:Y:S06]  /*0eb0*/  BRA `(.L_x_19) ;  /* 0x0000000000107947 */ /* 0x000fec0003800000 */
.L_x_18:
[----:B------:R-:W-:-:S04]  /*0ec0*/  LOP3.LUT R12, R12, 0x80000000, RZ, 0xc0, !PT ;  /* 0x800000000c0c7812 */ /* 0x000fc800078ec0ff */
[----:B------:R-:W-:Y:S01]  /*0ed0*/  LOP3.LUT R12, R12, 0x7f800000, RZ, 0xfc, !PT ;  /* 0x7f8000000c0c7812 */ /* 0x000fe200078efcff */
[----:B------:R-:W-:Y:S06]  /*0ee0*/  BRA `(.L_x_19) ;  /* 0x0000000000047947 */ /* 0x000fec0003800000 */
.L_x_17:
[----:B------:R-:W-:-:S07]  /*0ef0*/  LEA R12, R11, R12, 0x17 ;  /* 0x0000000c0b0c7211 */ /* 0x000fce00078eb8ff */
.L_x_19:
[----:B------:R-:W-:Y:S05]  /*0f00*/  BSYNC.RECONVERGENT B2 ;  /* 0x0000000000027941 */ /* 0x000fea0003800200 */
.L_x_16:
[----:B------:R-:W-:Y:S05]  /*0f10*/  BRA `(.L_x_20) ;  /* 0x0000000000207947 */ /* 0x000fea0003800000 */
.L_x_15:
[----:B------:R-:W-:-:S04]  /*0f20*/  LOP3.LUT R5, R6, 0x80000000, R5, 0x48, !PT ;  /* 0x8000000006057812 */ /* 0x000fc800078e4805 */
[----:B------:R-:W-:Y:S01]  /*0f30*/  LOP3.LUT R12, R5, 0x7f800000, RZ, 0xfc, !PT ;  /* 0x7f800000050c7812 */ /* 0x000fe200078efcff */
[----:B------:R-:W-:Y:S06]  /*0f40*/  BRA `(.L_x_20) ;  /* 0x0000000000147947 */ /* 0x000fec0003800000 */
.L_x_14:
[----:B------:R-:W-:Y:S01]  /*0f50*/  LOP3.LUT R12, R6, 0x80000000, R5, 0x48, !PT ;  /* 0x80000000060c7812 */ /* 0x000fe200078e4805 */
[----:B------:R-:W-:Y:S06]  /*0f60*/  BRA `(.L_x_20) ;  /* 0x00000000000c7947 */ /* 0x000fec0003800000 */
.L_x_13:
[----:B------:R-:W0:Y:S01]  /*0f70*/  MUFU.RSQ R12, -QNAN ;  /* 0xffc00000000c7908 */ /* 0x000e220000001400 */
[----:B------:R-:W-:Y:S05]  /*0f80*/  BRA `(.L_x_20) ;  /* 0x0000000000047947 */ /* 0x000fea0003800000 */
.L_x_12:
[----:B------:R-:W-:-:S07]  /*0f90*/  FADD.FTZ R12, R5, R6 ;  /* 0x00000006050c7221 */ /* 0x000fce0000010000 */
.L_x_20:
[----:B------:R-:W-:Y:S05]  /*0fa0*/  BSYNC.RECONVERGENT B1 ;  /* 0x0000000000017941 */ /* 0x000fea0003800200 */
.L_x_10:
[----:B------:R-:W-:Y:S01]  /*0fb0*/  HFMA2 R11, -RZ, RZ, 0, 0 ;  /* 0x00000000ff0b7431 */ /* 0x000fe200000001ff */
[----:B------:R-:W-:Y:S02]  /*0fc0*/  MOV R10, R15 ;  /* 0x0000000f000a7202 */ /* 0x000fe40000000f00 */
[----:B0-----:R-:W-:Y:S02]  /*0fd0*/  MOV R5, R12 ;  /* 0x0000000c00057202 */ /* 0x001fe40000000f00 */
[----:B------:R-:W-:Y:S05]  /*0fe0*/  RET.REL.NODEC R10 `(softmax_kernel) ;  /* 0xfffffff00a047950 */ /* 0x000fea0003c3ffff */
.L_x_21:
[----:B------:R-:W-:-:S00]  /*0ff0*/  BRA `(.L_x_21) ;  /* 0xfffffffc00fc7947 */ /* 0x000fc0000383ffff */
[----:B------:R-:W-:-:S00]  /*1000*/  NOP ;  /* 0x0000000000007918 */ /* 0x000fc00000000000 */
[----:B------:R-:W-:-:S00]  /*1010*/  NOP ;  /* 0x0000000000007918 */ /* 0x000fc00000000000 */
[----:B------:R-:W-:-:S00]  /*1020*/  NOP ;  /* 0x0000000000007918 */ /* 0x000fc00000000000 */
[----:B------:R-:W-:-:S00]  /*1030*/  NOP ;  /* 0x0000000000007918 */ /* 0x000fc00000000000 */
[----:B------:R-:W-:-:S00]  /*1040*/  NOP ;  /* 0x0000000000007918 */ /* 0x000fc00000000000 */
[----:B------:R-:W-:-:S00]  /*1050*/  NOP ;  /* 0x0000000000007918 */ /* 0x000fc00000000000 */
[----:B------:R-:W-:-:S00]  /*1060*/  NOP ;  /* 0x0000000000007918 */ /* 0x000fc00000000000 */
[----:B------:R-:W-:-:S00]  /*1070*/  NOP ;  /* 0x0000000000007918 */ /* 0x000fc00000000000 */
.L_x_22:


//--------------------- .nv.shared.reserved.0     --------------------------
	.section	.nv.shared.reserved.0,"aw",@nobits
	.weak		__nv_reservedSMEM_offset_0_alias
	.size		__nv_reservedSMEM_offset_0_alias, 0, 64
	.other		__nv_reservedSMEM_offset_0_alias,@"STO_CUDA_RESERVED_SHARED STV_DEFAULT"
__nv_reservedSMEM_offset_0_alias:
	.zero		0
	.zero		64


//--------------------- .nv.constant0.softmax_kernel --------------------------
	.section	.nv.constant0.softmax_kernel,"a",@progbits
	.sectionflags	@""
	.align	4
.nv.constant0.softmax_kernel:
	.zero		912


//--------------------- SYMBOLS --------------------------

	.type		.nv.reservedSmem.offset0,@object
	.size		.nv.reservedSmem.offset0,0x4
